//
// Generated by NVIDIA NVVM Compiler
//
// Compiler Build ID: CL-36424714
// Cuda compilation tools, release 13.0, V13.0.88
// Based on NVVM 20.0.0
//

.version 9.0
.target sm_100
.address_size 64

	// .globl	_Z15gpu_bfly_kernelPmmmmS_Pi
.const .align 8 .b8 P_DEV[48] = {1, 0, 0, 0, 0, 192, 8, 133, 187, 83, 7, 52, 3, 93, 11, 23, 47, 0, 194, 196, 53, 176, 98, 102, 123, 209, 198, 131, 116, 243, 55, 28, 1, 47, 59, 80, 77, 81, 122, 36, 53, 0, 195, 23, 70, 58, 174, 1};

.visible .entry _Z15gpu_bfly_kernelPmmmmS_Pi(
	.param .u64 .ptr .align 1 _Z15gpu_bfly_kernelPmmmmS_Pi_param_0,
	.param .u64 _Z15gpu_bfly_kernelPmmmmS_Pi_param_1,
	.param .u64 _Z15gpu_bfly_kernelPmmmmS_Pi_param_2,
	.param .u64 _Z15gpu_bfly_kernelPmmmmS_Pi_param_3,
	.param .u64 .ptr .align 1 _Z15gpu_bfly_kernelPmmmmS_Pi_param_4,
	.param .u64 .ptr .align 1 _Z15gpu_bfly_kernelPmmmmS_Pi_param_5
)
{
	.reg .pred 	%p<9>;
	.reg .b32 	%r<10>;
	.reg .b64 	%rd<274>;

	ld.param.u64 	%rd126, [_Z15gpu_bfly_kernelPmmmmS_Pi_param_0];
	ld.param.u64 	%rd131, [_Z15gpu_bfly_kernelPmmmmS_Pi_param_1];
	ld.param.u64 	%rd127, [_Z15gpu_bfly_kernelPmmmmS_Pi_param_2];
	mov.u32 	%r3, %ctaid.x;
	mov.u32 	%r4, %ntid.x;
	mov.u32 	%r5, %tid.x;
	mad.lo.s32 	%r6, %r3, %r4, %r5;
	cvt.s64.s32 	%rd132, %r6;
	add.s64 	%rd1, %rd131, %rd132;
	shr.u64 	%rd2, %rd127, 1;
	setp.ge.u64 	%p1, %rd1, %rd2;
	@%p1 bra 	$L__BB0_14;
	cvta.to.global.u64 	%rd133, %rd126;
	shl.b64 	%rd134, %rd1, 3;
	add.s64 	%rd135, %rd133, %rd134;
	ld.global.u64 	%rd273, [%rd135];
	shl.b64 	%rd136, %rd2, 3;
	add.s64 	%rd137, %rd135, %rd136;
	ld.global.u64 	%rd249, [%rd137];
	shl.b64 	%rd138, %rd127, 3;
	add.s64 	%rd139, %rd135, %rd138;
	ld.global.u64 	%rd272, [%rd139];
	add.s64 	%rd140, %rd139, %rd136;
	ld.global.u64 	%rd248, [%rd140];
	add.s64 	%rd141, %rd139, %rd138;
	ld.global.u64 	%rd271, [%rd141];
	add.s64 	%rd142, %rd141, %rd136;
	ld.global.u64 	%rd247, [%rd142];
	add.s64 	%rd143, %rd141, %rd138;
	ld.global.u64 	%rd270, [%rd143];
	add.s64 	%rd144, %rd143, %rd136;
	ld.global.u64 	%rd246, [%rd144];
	add.s64 	%rd145, %rd143, %rd138;
	ld.global.u64 	%rd269, [%rd145];
	add.s64 	%rd146, %rd145, %rd136;
	ld.global.u64 	%rd245, [%rd146];
	add.s64 	%rd147, %rd145, %rd138;
	ld.global.u64 	%rd268, [%rd147];
	add.s64 	%rd148, %rd147, %rd136;
	ld.global.u64 	%rd244, [%rd148];
	ld.const.u64 	%rd15, [P_DEV+40];
	ld.const.u64 	%rd16, [P_DEV+16];
	mov.b32 	%r9, 0;
	ld.const.u64 	%rd17, [P_DEV+24];
$L__BB0_2:
	mov.u64 	%rd254, %rd272;
	mov.u64 	%rd251, %rd269;
	mov.u64 	%rd253, %rd271;
	mov.u64 	%rd255, %rd273;
	mov.u64 	%rd250, %rd268;
	mov.u64 	%rd252, %rd270;
	// begin inline asm
	add.cc.u64 %rd255, %rd255, %rd249;
	addc.cc.u64 %rd254, %rd254, %rd248;
	addc.cc.u64 %rd253, %rd253, %rd247;
	addc.cc.u64 %rd252, %rd252, %rd246;
	addc.cc.u64 %rd251, %rd251, %rd245;
	addc.u64 %rd250, %rd250, %rd244;
	
	// end inline asm
	setp.lt.u64 	%p2, %rd250, %rd15;
	@%p2 bra 	$L__BB0_4;
	ld.const.u64 	%rd167, [P_DEV];
	sub.s64 	%rd255, %rd255, %rd167;
	ld.const.u64 	%rd168, [P_DEV+8];
	sub.s64 	%rd254, %rd254, %rd168;
	sub.s64 	%rd253, %rd253, %rd16;
	sub.s64 	%rd252, %rd252, %rd17;
	ld.const.u64 	%rd169, [P_DEV+32];
	sub.s64 	%rd251, %rd251, %rd169;
	sub.s64 	%rd250, %rd250, %rd15;
$L__BB0_4:
	sub.s64 	%rd176, %rd273, %rd249;
	sub.s64 	%rd177, %rd272, %rd248;
	sub.s64 	%rd178, %rd271, %rd247;
	sub.s64 	%rd179, %rd270, %rd246;
	sub.s64 	%rd180, %rd269, %rd245;
	sub.s64 	%rd181, %rd268, %rd244;
	mov.u64 	%rd259, %rd253;
	mov.u64 	%rd261, %rd255;
	mov.u64 	%rd256, %rd250;
	mov.u64 	%rd258, %rd252;
	mov.u64 	%rd260, %rd254;
	mov.u64 	%rd257, %rd251;
	// begin inline asm
	add.cc.u64 %rd261, %rd261, %rd176;
	addc.cc.u64 %rd260, %rd260, %rd177;
	addc.cc.u64 %rd259, %rd259, %rd178;
	addc.cc.u64 %rd258, %rd258, %rd179;
	addc.cc.u64 %rd257, %rd257, %rd180;
	addc.u64 %rd256, %rd256, %rd181;
	
	// end inline asm
	setp.lt.u64 	%p3, %rd256, %rd15;
	@%p3 bra 	$L__BB0_6;
	ld.const.u64 	%rd188, [P_DEV];
	sub.s64 	%rd261, %rd261, %rd188;
	ld.const.u64 	%rd189, [P_DEV+8];
	sub.s64 	%rd260, %rd260, %rd189;
	sub.s64 	%rd259, %rd259, %rd16;
	sub.s64 	%rd258, %rd258, %rd17;
	ld.const.u64 	%rd190, [P_DEV+32];
	sub.s64 	%rd257, %rd257, %rd190;
	sub.s64 	%rd256, %rd256, %rd15;
$L__BB0_6:
	sub.s64 	%rd197, %rd255, %rd176;
	sub.s64 	%rd198, %rd254, %rd177;
	sub.s64 	%rd199, %rd253, %rd178;
	sub.s64 	%rd200, %rd252, %rd179;
	sub.s64 	%rd201, %rd251, %rd180;
	sub.s64 	%rd202, %rd250, %rd181;
	mov.u64 	%rd267, %rd261;
	mov.u64 	%rd262, %rd256;
	mov.u64 	%rd264, %rd258;
	mov.u64 	%rd266, %rd260;
	mov.u64 	%rd263, %rd257;
	mov.u64 	%rd265, %rd259;
	// begin inline asm
	add.cc.u64 %rd267, %rd267, %rd197;
	addc.cc.u64 %rd266, %rd266, %rd198;
	addc.cc.u64 %rd265, %rd265, %rd199;
	addc.cc.u64 %rd264, %rd264, %rd200;
	addc.cc.u64 %rd263, %rd263, %rd201;
	addc.u64 %rd262, %rd262, %rd202;
	
	// end inline asm
	setp.lt.u64 	%p4, %rd262, %rd15;
	@%p4 bra 	$L__BB0_8;
	ld.const.u64 	%rd209, [P_DEV];
	sub.s64 	%rd267, %rd267, %rd209;
	ld.const.u64 	%rd210, [P_DEV+8];
	sub.s64 	%rd266, %rd266, %rd210;
	sub.s64 	%rd265, %rd265, %rd16;
	sub.s64 	%rd264, %rd264, %rd17;
	ld.const.u64 	%rd211, [P_DEV+32];
	sub.s64 	%rd263, %rd263, %rd211;
	sub.s64 	%rd262, %rd262, %rd15;
$L__BB0_8:
	sub.s64 	%rd218, %rd261, %rd197;
	sub.s64 	%rd219, %rd260, %rd198;
	sub.s64 	%rd220, %rd259, %rd199;
	sub.s64 	%rd221, %rd258, %rd200;
	sub.s64 	%rd222, %rd257, %rd201;
	sub.s64 	%rd223, %rd256, %rd202;
	mov.u64 	%rd268, %rd262;
	mov.u64 	%rd270, %rd264;
	mov.u64 	%rd272, %rd266;
	mov.u64 	%rd269, %rd263;
	mov.u64 	%rd271, %rd265;
	mov.u64 	%rd273, %rd267;
	// begin inline asm
	add.cc.u64 %rd273, %rd273, %rd218;
	addc.cc.u64 %rd272, %rd272, %rd219;
	addc.cc.u64 %rd271, %rd271, %rd220;
	addc.cc.u64 %rd270, %rd270, %rd221;
	addc.cc.u64 %rd269, %rd269, %rd222;
	addc.u64 %rd268, %rd268, %rd223;
	
	// end inline asm
	setp.lt.u64 	%p5, %rd268, %rd15;
	@%p5 bra 	$L__BB0_10;
	ld.const.u64 	%rd230, [P_DEV];
	sub.s64 	%rd273, %rd273, %rd230;
	ld.const.u64 	%rd231, [P_DEV+8];
	sub.s64 	%rd272, %rd272, %rd231;
	sub.s64 	%rd271, %rd271, %rd16;
	sub.s64 	%rd270, %rd270, %rd17;
	ld.const.u64 	%rd232, [P_DEV+32];
	sub.s64 	%rd269, %rd269, %rd232;
	sub.s64 	%rd268, %rd268, %rd15;
$L__BB0_10:
	sub.s64 	%rd249, %rd267, %rd218;
	sub.s64 	%rd248, %rd266, %rd219;
	sub.s64 	%rd247, %rd265, %rd220;
	sub.s64 	%rd246, %rd264, %rd221;
	sub.s64 	%rd245, %rd263, %rd222;
	sub.s64 	%rd244, %rd262, %rd223;
	add.s32 	%r9, %r9, 4;
	setp.ne.s32 	%p6, %r9, 500;
	@%p6 bra 	$L__BB0_2;
	ld.param.u64 	%rd235, [_Z15gpu_bfly_kernelPmmmmS_Pi_param_3];
	setp.ge.u64 	%p7, %rd273, %rd235;
	@%p7 bra 	$L__BB0_14;
	ld.param.u64 	%rd237, [_Z15gpu_bfly_kernelPmmmmS_Pi_param_5];
	cvta.to.global.u64 	%rd233, %rd237;
	atom.global.exch.b32 	%r8, [%rd233], 1;
	setp.ne.s32 	%p8, %r8, 0;
	@%p8 bra 	$L__BB0_14;
	ld.param.u64 	%rd236, [_Z15gpu_bfly_kernelPmmmmS_Pi_param_4];
	cvta.to.global.u64 	%rd234, %rd236;
	st.global.u64 	[%rd234], %rd1;
$L__BB0_14:
	ret;

}


// ===== COMPILED SASS (sm_100) =====

	.target	sm_100

	.elftype	@"ET_EXEC"


//--------------------- .note.nv.tkinfo           --------------------------
	.section	.note.nv.tkinfo,"",@"SHT_NOTE"
	.sectionflags	@"SHF_NOTE_NV_TKINFO"
	.tkinfo
        /*0018*/ 	.word	0x00000002
        /*0030*/ 	.string	""
        /*0030*/ 	.string	"ptxas"
        /*0030*/ 	.string	"Cuda compilation tools, release 13.0, V13.0.88"
        /*0030*/ 	.string	"Build cuda_13.0.r13.0/compiler.36424714_0"
        /*0030*/ 	.string	"-arch sm_100 -m 64 "



//--------------------- .note.nv.cuinfo           --------------------------
	.section	.note.nv.cuinfo,"",@"SHT_NOTE"
	.sectionflags	@"SHF_NOTE_NV_CUINFO"
        /*0018*/ 	.short	0x0002
        /*001a*/ 	.short	0x0064
        /*001c*/ 	.short	0x0082
	.zero		2


//--------------------- .nv.info                  --------------------------
	.section	.nv.info,"",@"SHT_CUDA_INFO"
	.align	4


	//----- nvinfo : EIATTR_REGCOUNT
	.align		4
        /*0000*/ 	.byte	0x04, 0x2f
        /*0002*/ 	.short	(.L_2 - .L_1)
	.align		4
.L_1:
        /*0004*/ 	.word	index@(_Z15gpu_bfly_kernelPmmmmS_Pi)
        /*0008*/ 	.word	0x0000002a


	//----- nvinfo : EIATTR_FRAME_SIZE
	.align		4
.L_2:
        /*000c*/ 	.byte	0x04, 0x11
        /*000e*/ 	.short	(.L_4 - .L_3)
	.align		4
.L_3:
        /*0010*/ 	.word	index@(_Z15gpu_bfly_kernelPmmmmS_Pi)
        /*0014*/ 	.word	0x00000000


	//----- nvinfo : EIATTR_MIN_STACK_SIZE
	.align		4
.L_4:
        /*0018*/ 	.byte	0x04, 0x12
        /*001a*/ 	.short	(.L_6 - .L_5)
	.align		4
.L_5:
        /*001c*/ 	.word	index@(_Z15gpu_bfly_kernelPmmmmS_Pi)
        /*0020*/ 	.word	0x00000000
.L_6:


//--------------------- .nv.compat                --------------------------
	.section	.nv.compat,"",@"SHT_CUDA_COMPAT_INFO"
	.align	4
        /*0000*/ 	.byte	0x02, 0x09, 0x00, 0x00, 0x02, 0x02, 0x01, 0x00, 0x02, 0x05, 0x05, 0x00, 0x03, 0x07, 0x01, 0x01
        /*0010*/ 	.byte	0x02, 0x03, 0x00, 0x00, 0x02, 0x06, 0x01, 0x00, 0x04, 0x0b, 0x08, 0x00, 0x09, 0x00, 0x00, 0x00
        /*0020*/ 	.byte	0x00, 0x00, 0x00, 0x00


//--------------------- .nv.info._Z15gpu_bfly_kernelPmmmmS_Pi --------------------------
	.section	.nv.info._Z15gpu_bfly_kernelPmmmmS_Pi,"",@"SHT_CUDA_INFO"
	.sectionflags	@""
	.align	4


	//----- nvinfo : EIATTR_CUDA_API_VERSION
	.align		4
        /*0000*/ 	.byte	0x04, 0x37
        /*0002*/ 	.short	(.L_8 - .L_7)
.L_7:
        /*0004*/ 	.word	0x00000082


	//----- nvinfo : EIATTR_KPARAM_INFO
	.align		4
.L_8:
        /*0008*/ 	.byte	0x04, 0x17
        /*000a*/ 	.short	(.L_10 - .L_9)
.L_9:
        /*000c*/ 	.word	0x00000000
        /*0010*/ 	.short	0x0005
        /*0012*/ 	.short	0x0028
        /*0014*/ 	.byte	0x00, 0xf5, 0x21, 0x00


	//----- nvinfo : EIATTR_KPARAM_INFO
	.align		4
.L_10:
        /*0018*/ 	.byte	0x04, 0x17
        /*001a*/ 	.short	(.L_12 - .L_11)
.L_11:
        /*001c*/ 	.word	0x00000000
        /*0020*/ 	.short	0x0004
        /*0022*/ 	.short	0x0020
        /*0024*/ 	.byte	0x00, 0xf5, 0x21, 0x00


	//----- nvinfo : EIATTR_KPARAM_INFO
	.align		4
.L_12:
        /*0028*/ 	.byte	0x04, 0x17
        /*002a*/ 	.short	(.L_14 - .L_13)
.L_13:
        /*002c*/ 	.word	0x00000000
        /*0030*/ 	.short	0x0003
        /*0032*/ 	.short	0x0018
        /*0034*/ 	.byte	0x00, 0xf0, 0x21, 0x00


	//----- nvinfo : EIATTR_KPARAM_INFO
	.align		4
.L_14:
        /*0038*/ 	.byte	0x04, 0x17
        /*003a*/ 	.short	(.L_16 - .L_15)
.L_15:
        /*003c*/ 	.word	0x00000000
        /*0040*/ 	.short	0x0002
        /*0042*/ 	.short	0x0010
        /*0044*/ 	.byte	0x00, 0xf0, 0x21, 0x00


	//----- nvinfo : EIATTR_KPARAM_INFO
	.align		4
.L_16:
        /*0048*/ 	.byte	0x04, 0x17
        /*004a*/ 	.short	(.L_18 - .L_17)
.L_17:
        /*004c*/ 	.word	0x00000000
        /*0050*/ 	.short	0x0001
        /*0052*/ 	.short	0x0008
        /*0054*/ 	.byte	0x00, 0xf0, 0x21, 0x00


	//----- nvinfo : EIATTR_KPARAM_INFO
	.align		4
.L_18:
        /*0058*/ 	.byte	0x04, 0x17
        /*005a*/ 	.short	(.L_20 - .L_19)
.L_19:
        /*005c*/ 	.word	0x00000000
        /*0060*/ 	.short	0x0000
        /*0062*/ 	.short	0x0000
        /*0064*/ 	.byte	0x00, 0xf5, 0x21, 0x00


	//----- nvinfo : EIATTR_SPARSE_MMA_MASK
	.align		4
.L_20:
        /*0068*/ 	.byte	0x03, 0x50
        /*006a*/ 	.short	0x0000


	//----- nvinfo : EIATTR_MAXREG_COUNT
	.align		4
        /*006c*/ 	.byte	0x03, 0x1b
        /*006e*/ 	.short	0x00ff


	//----- nvinfo : EIATTR_MERCURY_ISA_VERSION
	.align		4
        /*0070*/ 	.byte	0x03, 0x5f
        /*0072*/ 	.short	0x0101


	//----- nvinfo : EIATTR_VRC_CTA_INIT_COUNT
	.align		4
        /*0074*/ 	.byte	0x02, 0x4a
	.zero		1
	.zero		1


	//----- nvinfo : EIATTR_EXIT_INSTR_OFFSETS
	.align		4
        /*0078*/ 	.byte	0x04, 0x1c
        /*007a*/ 	.short	(.L_22 - .L_21)


	//   ....[0]....
.L_21:
        /*007c*/ 	.word	0x000000d0


	//   ....[1]....
        /*0080*/ 	.word	0x00000e70


	//   ....[2]....
        /*0084*/ 	.word	0x00000ec0


	//   ....[3]....
        /*0088*/ 	.word	0x00000ef0


	//----- nvinfo : EIATTR_CRS_STACK_SIZE
	.align		4
.L_22:
        /*008c*/ 	.byte	0x04, 0x1e
        /*008e*/ 	.short	(.L_24 - .L_23)
.L_23:
        /*0090*/ 	.word	0x00000000


	//----- nvinfo : EIATTR_CBANK_PARAM_SIZE
	.align		4
.L_24:
        /*0094*/ 	.byte	0x03, 0x19
        /*0096*/ 	.short	0x0030


	//----- nvinfo : EIATTR_PARAM_CBANK
	.align		4
        /*0098*/ 	.byte	0x04, 0x0a
        /*009a*/ 	.short	(.L_26 - .L_25)
	.align		4
.L_25:
        /*009c*/ 	.word	index@(.nv.constant0._Z15gpu_bfly_kernelPmmmmS_Pi)
        /*00a0*/ 	.short	0x0380
        /*00a2*/ 	.short	0x0030


	//----- nvinfo : EIATTR_SW_WAR
	.align		4
.L_26:
        /*00a4*/ 	.byte	0x04, 0x36
        /*00a6*/ 	.short	(.L_28 - .L_27)
.L_27:
        /*00a8*/ 	.word	0x00000008
.L_28:


//--------------------- .nv.callgraph             --------------------------
	.section	.nv.callgraph,"",@"SHT_CUDA_CALLGRAPH"
	.align	4
	.sectionentsize	8
	.align		4
        /*0000*/ 	.word	0x00000000
	.align		4
        /*0004*/ 	.word	0xffffffff
	.align		4
        /*0008*/ 	.word	0x00000000
	.align		4
        /*000c*/ 	.word	0xfffffffe
	.align		4
        /*0010*/ 	.word	0x00000000
	.align		4
        /*0014*/ 	.word	0xfffffffd
	.align		4
        /*0018*/ 	.word	0x00000000
	.align		4
        /*001c*/ 	.word	0xfffffffc


//--------------------- .nv.constant3             --------------------------
	.section	.nv.constant3,"a",@progbits
	.align	8
.nv.constant3:
	.type		P_DEV,@object
	.size		P_DEV,(.L_0 - P_DEV)
P_DEV:
        /*0000*/ 	.byte	0x01, 0x00, 0x00, 0x00, 0x00, 0xc0, 0x08, 0x85, 0xbb, 0x53, 0x07, 0x34, 0x03, 0x5d, 0x0b, 0x17
        /*0010*/ 	.byte	0x2f, 0x00, 0xc2, 0xc4, 0x35, 0xb0, 0x62, 0x66, 0x7b, 0xd1, 0xc6, 0x83, 0x74, 0xf3, 0x37, 0x1c
        /*0020*/ 	.byte	0x01, 0x2f, 0x3b, 0x50, 0x4d, 0x51, 0x7a, 0x24, 0x35, 0x00, 0xc3, 0x17, 0x46, 0x3a, 0xae, 0x01
.L_0:


//--------------------- .text._Z15gpu_bfly_kernelPmmmmS_Pi --------------------------
	.section	.text._Z15gpu_bfly_kernelPmmmmS_Pi,"ax",@progbits
	.align	128
        .global         _Z15gpu_bfly_kernelPmmmmS_Pi
        .type           _Z15gpu_bfly_kernelPmmmmS_Pi,@function
        .size           _Z15gpu_bfly_kernelPmmmmS_Pi,(.L_x_10 - _Z15gpu_bfly_kernelPmmmmS_Pi)
        .other          _Z15gpu_bfly_kernelPmmmmS_Pi,@"STO_CUDA_ENTRY STV_DEFAULT"
_Z15gpu_bfly_kernelPmmmmS_Pi:
.text._Z15gpu_bfly_kernelPmmmmS_Pi:
[----:B------:R-:W-:Y:S01]  /*0000*/  LDC R1, c[0x0][0x37c] ;  /* 0x0000df00ff017b82 */ /* 0x000fe20000000800 */
[----:B------:R-:W0:Y:S07]  /*0010*/  S2R R3, SR_TID.X ;  /* 0x0000000000037919 */ /* 0x000e2e0000002100 */
[----:B------:R-:W0:Y:S01]  /*0020*/  S2UR UR6, SR_CTAID.X ;  /* 0x00000000000679c3 */ /* 0x000e220000002500 */
[----:B------:R-:W1:Y:S01]  /*0030*/  LDCU.64 UR4, c[0x0][0x390] ;  /* 0x00007200ff0477ac */ /* 0x000e620008000a00 */
[----:B------:R-:W2:Y:S06]  /*0040*/  LDCU.64 UR8, c[0x0][0x388] ;  /* 0x00007100ff0877ac */ /* 0x000eac0008000a00 */
[----:B------:R-:W0:Y:S01]  /*0050*/  LDC R0, c[0x0][0x360] ;  /* 0x0000d800ff007b82 */ /* 0x000e220000000800 */
[----:B-1----:R-:W-:Y:S01]  /*0060*/  USHF.R.U32.HI UR7, URZ, 0x1, UR5 ;  /* 0x00000001ff077899 */ /* 0x002fe20008011605 */
[----:B0-----:R-:W-:Y:S01]  /*0070*/  IMAD R0, R0, UR6, R3 ;  /* 0x0000000600007c24 */ /* 0x001fe2000f8e0203 */
[----:B------:R-:W-:-:S04]  /*0080*/  USHF.R.U64 UR6, UR4, 0x1, UR5 ;  /* 0x0000000104067899 */ /* 0x000fc80008001205 */
[----:B--2---:R-:W-:-:S04]  /*0090*/  IADD3 R34, P0, PT, R0, UR8, RZ ;  /* 0x0000000800227c10 */ /* 0x004fc8000ff1e0ff */
[----:B------:R-:W-:Y:S02]  /*00a0*/  LEA.HI.X.SX32 R35, R0, UR9, 0x1, P0 ;  /* 0x0000000900237c11 */ /* 0x000fe400080f0eff */
[----:B------:R-:W-:-:S04]  /*00b0*/  ISETP.GE.U32.AND P0, PT, R34, UR6, PT ;  /* 0x0000000622007c0c */ /* 0x000fc8000bf06070 */
[----:B------:R-:W-:-:S13]  /*00c0*/  ISETP.GE.U32.AND.EX P0, PT, R35, UR7, PT, P0 ;  /* 0x0000000723007c0c */ /* 0x000fda000bf06100 */
[----:B------:R-:W-:Y:S05]  /*00d0*/  @P0 EXIT ;  /* 0x000000000000094d */ /* 0x000fea0003800000 */
[----:B------:R-:W0:Y:S01]  /*00e0*/  LDCU.64 UR12, c[0x0][0x380] ;  /* 0x00007000ff0c77ac */ /* 0x000e220008000a00 */
[----:B------:R-:W-:Y:S02]  /*00f0*/  USHF.L.U64.HI UR5, UR4, 0x3, UR5 ;  /* 0x0000000304057899 */ /* 0x000fe40008010205 */
[----:B------:R-:W-:Y:S02]  /*0100*/  USHF.L.U32 UR10, UR6, 0x3, URZ ;  /* 0x00000003060a7899 */ /* 0x000fe400080006ff */
[----:B------:R-:W-:Y:S02]  /*0110*/  USHF.L.U32 UR4, UR4, 0x3, URZ ;  /* 0x0000000304047899 */ /* 0x000fe400080006ff */
[----:B------:R-:W-:Y:S01]  /*0120*/  USHF.L.U64.HI UR6, UR6, 0x3, UR7 ;  /* 0x0000000306067899 */ /* 0x000fe20008010207 */
[----:B------:R-:W1:Y:S01]  /*0130*/  LDCU.64 UR8, c[0x0][0x358] ;  /* 0x00006b00ff0877ac */ /* 0x000e620008000a00 */
[----:B------:R-:W2:Y:S01]  /*0140*/  LDCU.128 UR16, c[0x3][0x10] ;  /* 0x00c00200ff1077ac */ /* 0x000ea20008000c00 */
[----:B0-----:R-:W-:-:S04]  /*0150*/  LEA R32, P0, R34, UR12, 0x3 ;  /* 0x0000000c22207c11 */ /* 0x001fc8000f8018ff */
[----:B------:R-:W-:Y:S01]  /*0160*/  LEA.HI.X R33, R34, UR13, R35, 0x3, P0 ;  /* 0x0000000d22217c11 */ /* 0x000fe200080f1c23 */
[----:B------:R-:W0:Y:S01]  /*0170*/  LDCU.128 UR12, c[0x3][URZ] ;  /* 0x00c00000ff0c77ac */ /* 0x000e220008000c00 */
[C---:B------:R-:W-:Y:S02]  /*0180*/  IADD3 R30, P0, PT, R32.reuse, UR10, RZ ;  /* 0x0000000a201e7c10 */ /* 0x040fe4000ff1e0ff */
[----:B------:R-:W-:Y:S02]  /*0190*/  IADD3 R28, P1, PT, R32, UR4, RZ ;  /* 0x00000004201c7c10 */ /* 0x000fe4000ff3e0ff */
[C---:B------:R-:W-:Y:S02]  /*01a0*/  IADD3.X R31, PT, PT, R33.reuse, UR6, RZ, P0, !PT ;  /* 0x00000006211f7c10 */ /* 0x040fe400087fe4ff */
[----:B------:R-:W-:Y:S02]  /*01b0*/  IADD3.X R29, PT, PT, R33, UR5, RZ, P1, !PT ;  /* 0x00000005211d7c10 */ /* 0x000fe40008ffe4ff */
[C---:B------:R-:W-:Y:S01]  /*01c0*/  IADD3 R26, P0, PT, R28.reuse, UR10, RZ ;  /* 0x0000000a1c1a7c10 */ /* 0x040fe2000ff1e0ff */
[----:B-1----:R-:W5:Y:S01]  /*01d0*/  LDG.E.64 R32, desc[UR8][R32.64] ;  /* 0x0000000820207981 */ /* 0x002f62000c1e1b00 */
[----:B------:R-:W-:-:S02]  /*01e0*/  IADD3 R24, P1, PT, R28, UR4, RZ ;  /* 0x000000041c187c10 */ /* 0x000fc4000ff3e0ff */
[C---:B------:R-:W-:Y:S01]  /*01f0*/  IADD3.X R27, PT, PT, R29.reuse, UR6, RZ, P0, !PT ;  /* 0x000000061d1b7c10 */ /* 0x040fe200087fe4ff */
[----:B------:R-:W5:Y:S01]  /*0200*/  LDG.E.64 R30, desc[UR8][R30.64] ;  /* 0x000000081e1e7981 */ /* 0x000f62000c1e1b00 */
[----:B------:R-:W-:Y:S02]  /*0210*/  IADD3.X R25, PT, PT, R29, UR5, RZ, P1, !PT ;  /* 0x000000051d197c10 */ /* 0x000fe40008ffe4ff */
[C---:B------:R-:W-:Y:S01]  /*0220*/  IADD3 R22, P0, PT, R24.reuse, UR10, RZ ;  /* 0x0000000a18167c10 */ /* 0x040fe2000ff1e0ff */
[----:B------:R-:W5:Y:S01]  /*0230*/  LDG.E.64 R28, desc[UR8][R28.64] ;  /* 0x000000081c1c7981 */ /* 0x000f62000c1e1b00 */
[----:B------:R-:W-:Y:S02]  /*0240*/  IADD3 R20, P1, PT, R24, UR4, RZ ;  /* 0x0000000418147c10 */ /* 0x000fe4000ff3e0ff */
[C---:B------:R-:W-:Y:S01]  /*0250*/  IADD3.X R23, PT, PT, R25.reuse, UR6, RZ, P0, !PT ;  /* 0x0000000619177c10 */ /* 0x040fe200087fe4ff */
[----:B------:R-:W5:Y:S01]  /*0260*/  LDG.E.64 R26, desc[UR8][R26.64] ;  /* 0x000000081a1a7981 */ /* 0x000f62000c1e1b00 */
[----:B------:R-:W-:-:S02]  /*0270*/  IADD3.X R21, PT, PT, R25, UR5, RZ, P1, !PT ;  /* 0x0000000519157c10 */ /* 0x000fc40008ffe4ff */
[C---:B------:R-:W-:Y:S01]  /*0280*/  IADD3 R18, P0, PT, R20.reuse, UR10, RZ ;  /* 0x0000000a14127c10 */ /* 0x040fe2000ff1e0ff */
[----:B------:R-:W5:Y:S01]  /*0290*/  LDG.E.64 R24, desc[UR8][R24.64] ;  /* 0x0000000818187981 */ /* 0x000f62000c1e1b00 */
[----:B------:R-:W-:Y:S02]  /*02a0*/  IADD3 R16, P1, PT, R20, UR4, RZ ;  /* 0x0000000414107c10 */ /* 0x000fe4000ff3e0ff */
[C---:B------:R-:W-:Y:S01]  /*02b0*/  IADD3.X R19, PT, PT, R21.reuse, UR6, RZ, P0, !PT ;  /* 0x0000000615137c10 */ /* 0x040fe200087fe4ff */
[----:B------:R-:W5:Y:S01]  /*02c0*/  LDG.E.64 R22, desc[UR8][R22.64] ;  /* 0x0000000816167981 */ /* 0x000f62000c1e1b00 */
[----:B------:R-:W-:Y:S02]  /*02d0*/  IADD3.X R17, PT, PT, R21, UR5, RZ, P1, !PT ;  /* 0x0000000515117c10 */ /* 0x000fe40008ffe4ff */
[C---:B------:R-:W-:Y:S01]  /*02e0*/  IADD3 R14, P0, PT, R16.reuse, UR10, RZ ;  /* 0x0000000a100e7c10 */ /* 0x040fe2000ff1e0ff */
[----:B------:R-:W5:Y:S01]  /*02f0*/  LDG.E.64 R20, desc[UR8][R20.64] ;  /* 0x0000000814147981 */ /* 0x000f62000c1e1b00 */
[----:B------:R-:W-:-:S02]  /*0300*/  IADD3 R12, P1, PT, R16, UR4, RZ ;  /* 0x00000004100c7c10 */ /* 0x000fc4000ff3e0ff */
[C---:B------:R-:W-:Y:S01]  /*0310*/  IADD3.X R15, PT, PT, R17.reuse, UR6, RZ, P0, !PT ;  /* 0x00000006110f7c10 */ /* 0x040fe200087fe4ff */
[----:B------:R-:W5:Y:S01]  /*0320*/  LDG.E.64 R18, desc[UR8][R18.64] ;  /* 0x0000000812127981 */ /* 0x000f62000c1e1b00 */
[----:B------:R-:W-:Y:S02]  /*0330*/  IADD3.X R13, PT, PT, R17, UR5, RZ, P1, !PT ;  /* 0x00000005110d7c10 */ /* 0x000fe40008ffe4ff */
[----:B------:R-:W-:Y:S01]  /*0340*/  IADD3 R10, P0, PT, R12, UR10, RZ ;  /* 0x0000000a0c0a7c10 */ /* 0x000fe2000ff1e0ff */
[----:B------:R-:W5:Y:S01]  /*0350*/  LDG.E.64 R16, desc[UR8][R16.64] ;  /* 0x0000000810107981 */ /* 0x000f62000c1e1b00 */
[----:B------:R-:W1:Y:S02]  /*0360*/  LDCU.64 UR10, c[0x3][0x20] ;  /* 0x00c00400ff0a77ac */ /* 0x000e640008000a00 */
[----:B------:R-:W-:Y:S01]  /*0370*/  IADD3.X R11, PT, PT, R13, UR6, RZ, P0, !PT ;  /* 0x000000060d0b7c10 */ /* 0x000fe200087fe4ff */
[----:B------:R-:W5:Y:S01]  /*0380*/  LDG.E.64 R14, desc[UR8][R14.64] ;  /* 0x000000080e0e7981 */ /* 0x000f62000c1e1b00 */
[----:B------:R-:W3:Y:S03]  /*0390*/  LDCU.64 UR6, c[0x3][0x28] ;  /* 0x00c00500ff0677ac */ /* 0x000ee60008000a00 */
[----:B------:R-:W5:Y:S04]  /*03a0*/  LDG.E.64 R12, desc[UR8][R12.64] ;  /* 0x000000080c0c7981 */ /* 0x000f68000c1e1b00 */
[----:B------:R-:W5:Y:S01]  /*03b0*/  LDG.E.64 R10, desc[UR8][R10.64] ;  /* 0x000000080a0a7981 */ /* 0x000f62000c1e1b00 */
[----:B0-2---:R-:W-:-:S05]  /*03c0*/  UMOV UR4, URZ ;  /* 0x000000ff00047c82 */ /* 0x005fca0008000000 */
.L_x_8:
[----:B-----5:R-:W-:Y:S01]  /*03d0*/  IADD3 R38, P0, PT, R32, R30, RZ ;  /* 0x0000001e20267210 */ /* 0x020fe20007f1e0ff */
[----:B------:R-:W-:Y:S03]  /*03e0*/  BSSY.RECONVERGENT B0, `(.L_x_0) ;  /* 0x000001d000007945 */ /* 0x000fe60003800200 */
[----:B------:R-:W-:-:S04]  /*03f0*/  IADD3.X R37, P0, PT, R33, R31, RZ, P0, !PT ;  /* 0x0000001f21257210 */ /* 0x000fc8000071e4ff */
        /* <DEDUP_REMOVED lines=9> */
[----:B---3--:R-:W-:Y:S01]  /*0490*/  ISETP.GE.U32.AND P1, PT, R2, UR6, PT ;  /* 0x0000000602007c0c */ /* 0x008fe2000bf26070 */
[----:B------:R-:W-:-:S05]  /*04a0*/  IMAD.X R0, R13, 0x1, R11, P0 ;  /* 0x000000010d007824 */ /* 0x000fca00000e060b */
[----:B------:R-:W-:Y:S02]  /*04b0*/  ISETP.GE.U32.AND.EX P0, PT, R0, UR7, PT, P1 ;  /* 0x0000000700007c0c */ /* 0x000fe4000bf06110 */
[----:B------:R-:W-:-:S05]  /*04c0*/  IADD3 R30, P1, PT, R32, -R30, RZ ;  /* 0x8000001e201e7210 */ /* 0x000fca0007f3e0ff */
[----:B------:R-:W-:-:S06]  /*04d0*/  IMAD.X R33, R33, 0x1, ~R31, P1 ;  /* 0x0000000121217824 */ /* 0x000fcc00008e0e1f */
[----:B------:R-:W-:Y:S05]  /*04e0*/  @!P0 BRA `(.L_x_1) ;  /* 0x0000000000308947 */ /* 0x000fea0003800000 */
[----:B------:R-:W-:Y:S02]  /*04f0*/  IADD3 R38, P0, PT, R38, -UR12, RZ ;  /* 0x8000000c26267c10 */ /* 0x000fe4000ff1e0ff */
[----:B------:R-:W-:Y:S02]  /*0500*/  IADD3 R36, P1, PT, R36, -UR14, RZ ;  /* 0x8000000e24247c10 */ /* 0x000fe4000ff3e0ff */
[----:B------:R-:W-:Y:S02]  /*0510*/  IADD3 R8, P2, PT, R8, -UR16, RZ ;  /* 0x8000001008087c10 */ /* 0x000fe4000ff5e0ff */
[----:B------:R-:W-:Y:S02]  /*0520*/  IADD3 R6, P3, PT, R6, -UR18, RZ ;  /* 0x8000001206067c10 */ /* 0x000fe4000ff7e0ff */
[----:B-1----:R-:W-:Y:S02]  /*0530*/  IADD3 R4, P4, PT, R4, -UR10, RZ ;  /* 0x8000000a04047c10 */ /* 0x002fe4000ff9e0ff */
[----:B------:R-:W-:-:S02]  /*0540*/  IADD3 R2, P5, PT, R2, -UR6, RZ ;  /* 0x8000000602027c10 */ /* 0x000fc4000ffbe0ff */
[----:B------:R-:W-:Y:S02]  /*0550*/  IADD3.X R37, PT, PT, R37, ~UR13, RZ, P0, !PT ;  /* 0x8000000d25257c10 */ /* 0x000fe400087fe4ff */
[----:B------:R-:W-:Y:S02]  /*0560*/  IADD3.X R9, PT, PT, R9, ~UR15, RZ, P1, !PT ;  /* 0x8000000f09097c10 */ /* 0x000fe40008ffe4ff */
[----:B------:R-:W-:Y:S02]  /*0570*/  IADD3.X R7, PT, PT, R7, ~UR17, RZ, P2, !PT ;  /* 0x8000001107077c10 */ /* 0x000fe400097fe4ff */
[----:B------:R-:W-:Y:S02]  /*0580*/  IADD3.X R5, PT, PT, R5, ~UR19, RZ, P3, !PT ;  /* 0x8000001305057c10 */ /* 0x000fe40009ffe4ff */
[----:B------:R-:W-:Y:S02]  /*0590*/  IADD3.X R3, PT, PT, R3, ~UR11, RZ, P4, !PT ;  /* 0x8000000b03037c10 */ /* 0x000fe4000a7fe4ff */
[----:B------:R-:W-:-:S07]  /*05a0*/  IADD3.X R0, PT, PT, R0, ~UR7, RZ, P5, !PT ;  /* 0x8000000700007c10 */ /* 0x000fce000affe4ff */
.L_x_1:
[----:B-1----:R-:W-:Y:S05]  /*05b0*/  BSYNC.RECONVERGENT B0 ;  /* 0x0000000000007941 */ /* 0x002fea0003800200 */
.L_x_0:
[----:B------:R-:W-:Y:S01]  /*05c0*/  IADD3 R31, P0, PT, R38, R30, RZ ;  /* 0x0000001e261f7210 */ /* 0x000fe20007f1e0ff */
[----:B------:R-:W-:Y:S01]  /*05d0*/  BSSY.RECONVERGENT B0, `(.L_x_2) ;  /* 0x0000025000007945 */ /* 0x000fe20003800200 */
[----:B------:R-:W-:Y:S02]  /*05e0*/  IADD3 R28, P1, PT, R28, -R26, RZ ;  /* 0x8000001a1c1c7210 */ /* 0x000fe40007f3e0ff */
[----:B------:R-:W-:-:S03]  /*05f0*/  IADD3.X R26, P0, PT, R37, R33, RZ, P0, !PT ;  /* 0x00000021251a7210 */ /* 0x000fc6000071e4ff */
[----:B------:R-:W-:Y:S01]  /*0600*/  IMAD.X R29, R29, 0x1, ~R27, P1 ;  /* 0x000000011d1d7824 */ /* 0x000fe200008e0e1b */
[----:B------:R-:W-:Y:S02]  /*0610*/  IADD3.X R27, P0, PT, R36, R28, RZ, P0, !PT ;  /* 0x0000001c241b7210 */ /* 0x000fe4000071e4ff */
        /* <DEDUP_REMOVED lines=15> */
[----:B------:R-:W-:-:S04]  /*0710*/  IADD3.X R12, P0, PT, R2, R39, RZ, P0, !PT ;  /* 0x00000027020c7210 */ /* 0x000fc8000071e4ff */
[----:B------:R-:W-:Y:S01]  /*0720*/  ISETP.GE.U32.AND P1, PT, R12, UR6, PT ;  /* 0x000000060c007c0c */ /* 0x000fe2000bf26070 */
[----:B------:R-:W-:-:S05]  /*0730*/  IMAD.X R10, R0, 0x1, R13, P0 ;  /* 0x00000001000a7824 */ /* 0x000fca00000e060d */
[----:B------:R-:W-:-:S13]  /*0740*/  ISETP.GE.U32.AND.EX P0, PT, R10, UR7, PT, P1 ;  /* 0x000000070a007c0c */ /* 0x000fda000bf06110 */
[----:B------:R-:W-:Y:S05]  /*0750*/  @!P0 BRA `(.L_x_3) ;  /* 0x0000000000308947 */ /* 0x000fea0003800000 */
[----:B------:R-:W-:Y:S02]  /*0760*/  IADD3 R31, P0, PT, R31, -UR12, RZ ;  /* 0x8000000c1f1f7c10 */ /* 0x000fe4000ff1e0ff */
[----:B------:R-:W-:Y:S02]  /*0770*/  IADD3 R27, P1, PT, R27, -UR14, RZ ;  /* 0x8000000e1b1b7c10 */ /* 0x000fe4000ff3e0ff */
[----:B------:R-:W-:Y:S02]  /*0780*/  IADD3 R23, P2, PT, R23, -UR16, RZ ;  /* 0x8000001017177c10 */ /* 0x000fe4000ff5e0ff */
[----:B------:R-:W-:Y:S02]  /*0790*/  IADD3 R19, P3, PT, R19, -UR18, RZ ;  /* 0x8000001213137c10 */ /* 0x000fe4000ff7e0ff */
[----:B------:R-:W-:Y:S02]  /*07a0*/  IADD3 R15, P4, PT, R15, -UR10, RZ ;  /* 0x8000000a0f0f7c10 */ /* 0x000fe4000ff9e0ff */
[----:B------:R-:W-:-:S02]  /*07b0*/  IADD3 R12, P5, PT, R12, -UR6, RZ ;  /* 0x800000060c0c7c10 */ /* 0x000fc4000ffbe0ff */
[----:B------:R-:W-:Y:S02]  /*07c0*/  IADD3.X R26, PT, PT, R26, ~UR13, RZ, P0, !PT ;  /* 0x8000000d1a1a7c10 */ /* 0x000fe400087fe4ff */
[----:B------:R-:W-:Y:S02]  /*07d0*/  IADD3.X R22, PT, PT, R22, ~UR15, RZ, P1, !PT ;  /* 0x8000000f16167c10 */ /* 0x000fe40008ffe4ff */
[----:B------:R-:W-:Y:S02]  /*07e0*/  IADD3.X R18, PT, PT, R18, ~UR17, RZ, P2, !PT ;  /* 0x8000001112127c10 */ /* 0x000fe400097fe4ff */
[----:B------:R-:W-:Y:S02]  /*07f0*/  IADD3.X R14, PT, PT, R14, ~UR19, RZ, P3, !PT ;  /* 0x800000130e0e7c10 */ /* 0x000fe40009ffe4ff */
[----:B------:R-:W-:Y:S02]  /*0800*/  IADD3.X R16, PT, PT, R16, ~UR11, RZ, P4, !PT ;  /* 0x8000000b10107c10 */ /* 0x000fe4000a7fe4ff */
[----:B------:R-:W-:-:S07]  /*0810*/  IADD3.X R10, PT, PT, R10, ~UR7, RZ, P5, !PT ;  /* 0x800000070a0a7c10 */ /* 0x000fce000affe4ff */
.L_x_3:
[----:B------:R-:W-:Y:S05]  /*0820*/  BSYNC.RECONVERGENT B0 ;  /* 0x0000000000007941 */ /* 0x000fea0003800200 */
.L_x_2:
[----:B------:R-:W-:Y:S01]  /*0830*/  IADD3 R38, P0, PT, R38, -R30, RZ ;  /* 0x8000001e26267210 */ /* 0x000fe20007f1e0ff */
[----:B------:R-:W-:Y:S01]  /*0840*/  BSSY.RECONVERGENT B0, `(.L_x_4) ;  /* 0x0000027000007945 */ /* 0x000fe20003800200 */
[----:B------:R-:W-:-:S03]  /*0850*/  IADD3 R28, P1, PT, R36, -R28, RZ ;  /* 0x8000001c241c7210 */ /* 0x000fc60007f3e0ff */
[----:B------:R-:W-:Y:S01]  /*0860*/  IMAD.X R33, R37, 0x1, ~R33, P0 ;  /* 0x0000000125217824 */ /* 0x000fe200000e0e21 */
[----:B------:R-:W-:Y:S01]  /*0870*/  IADD3 R30, P0, PT, R31, R38, RZ ;  /* 0x000000261f1e7210 */ /* 0x000fe20007f1e0ff */
[----:B------:R-:W-:Y:S01]  /*0880*/  IMAD.X R29, R9, 0x1, ~R29, P1 ;  /* 0x00000001091d7824 */ /* 0x000fe200008e0e1d */
        /* <DEDUP_REMOVED lines=16> */
[----:B------:R-:W-:-:S04]  /*0990*/  IADD3.X R2, P0, PT, R16, R17, RZ, P0, !PT ;  /* 0x0000001110027210 */ /* 0x000fc8000071e4ff */
        /* <DEDUP_REMOVED lines=17> */
.L_x_5:
[----:B------:R-:W-:Y:S05]  /*0ab0*/  BSYNC.RECONVERGENT B0 ;  /* 0x0000000000007941 */ /* 0x000fea0003800200 */
.L_x_4:
[----:B------:R-:W-:Y:S01]  /*0ac0*/  IADD3 R38, P0, PT, R31, -R38, RZ ;  /* 0x800000261f267210 */ /* 0x000fe20007f1e0ff */
[----:B------:R-:W-:Y:S04]  /*0ad0*/  BSSY.RECONVERGENT B0, `(.L_x_6) ;  /* 0x0000027000007945 */ /* 0x000fe80003800200 */
[----:B------:R-:W-:Y:S01]  /*0ae0*/  IMAD.X R31, R26, 0x1, ~R33, P0 ;  /* 0x000000011a1f7824 */ /* 0x000fe200000e0e21 */
[----:B------:R-:W-:Y:S02]  /*0af0*/  IADD3 R32, P0, PT, R30, R38, RZ ;  /* 0x000000261e207210 */ /* 0x000fe40007f1e0ff */
        /* <DEDUP_REMOVED lines=36> */
.L_x_7:
[----:B------:R-:W-:Y:S05]  /*0d40*/  BSYNC.RECONVERGENT B0 ;  /* 0x0000000000007941 */ /* 0x000fea0003800200 */
.L_x_6:
[----:B------:R-:W-:Y:S01]  /*0d50*/  UIADD3 UR4, UPT, UPT, UR4, 0x4, URZ ;  /* 0x0000000404047890 */ /* 0x000fe2000fffe0ff */
[----:B------:R-:W-:Y:S02]  /*0d60*/  IADD3 R30, P0, PT, R30, -R38, RZ ;  /* 0x800000261e1e7210 */ /* 0x000fe40007f1e0ff */
[----:B------:R-:W-:Y:S01]  /*0d70*/  IADD3 R26, P1, PT, R9, -R26, RZ ;  /* 0x8000001a091a7210 */ /* 0x000fe20007f3e0ff */
[----:B------:R-:W-:Y:S01]  /*0d80*/  UISETP.NE.AND UP0, UPT, UR4, 0x1f4, UPT ;  /* 0x000001f40400788c */ /* 0x000fe2000bf05270 */
[----:B------:R-:W-:Y:S01]  /*0d90*/  IADD3 R22, P2, PT, R7, -R22, RZ ;  /* 0x8000001607167210 */ /* 0x000fe20007f5e0ff */
[----:B------:R-:W-:Y:S01]  /*0da0*/  IMAD.X R31, R11, 0x1, ~R31, P0 ;  /* 0x000000010b1f7824 */ /* 0x000fe200000e0e1f */
[----:B------:R-:W-:Y:S01]  /*0db0*/  IADD3 R18, P3, PT, R5, -R18, RZ ;  /* 0x8000001205127210 */ /* 0x000fe20007f7e0ff */
[----:B------:R-:W-:Y:S01]  /*0dc0*/  IMAD.X R27, R8, 0x1, ~R27, P1 ;  /* 0x00000001081b7824 */ /* 0x000fe200008e0e1b */
[----:B------:R-:W-:Y:S01]  /*0dd0*/  IADD3 R14, P4, PT, R3, -R14, RZ ;  /* 0x8000000e030e7210 */ /* 0x000fe20007f9e0ff */
[----:B------:R-:W-:Y:S01]  /*0de0*/  IMAD.X R23, R6, 0x1, ~R23, P2 ;  /* 0x0000000106177824 */ /* 0x000fe200010e0e17 */
[----:B------:R-:W-:Y:S01]  /*0df0*/  IADD3 R10, P5, PT, R36, -R39, RZ ;  /* 0x80000027240a7210 */ /* 0x000fe20007fbe0ff */
[----:B------:R-:W-:-:S02]  /*0e00*/  IMAD.X R19, R4, 0x1, ~R19, P3 ;  /* 0x0000000104137824 */ /* 0x000fc400018e0e13 */
[----:B------:R-:W-:Y:S02]  /*0e10*/  IMAD.X R15, R2, 0x1, ~R15, P4 ;  /* 0x00000001020f7824 */ /* 0x000fe400020e0e0f */
[----:B------:R-:W-:Y:S01]  /*0e20*/  IMAD.X R11, R0, 0x1, ~R37, P5 ;  /* 0x00000001000b7824 */ /* 0x000fe200028e0e25 */
[----:B------:R-:W-:Y:S07]  /*0e30*/  BRA.U UP0, `(.L_x_8) ;  /* 0xfffffff500647547 */ /* 0x000fee000b83ffff */
[----:B------:R-:W0:Y:S02]  /*0e40*/  LDCU.64 UR20, c[0x0][0x398] ;  /* 0x00007300ff1477ac */ /* 0x000e240008000a00 */
[----:B0-----:R-:W-:-:S04]  /*0e50*/  ISETP.GE.U32.AND P0, PT, R32, UR20, PT ;  /* 0x0000001420007c0c */ /* 0x001fc8000bf06070 */
[----:B------:R-:W-:-:S13]  /*0e60*/  ISETP.GE.U32.AND.EX P0, PT, R33, UR21, PT, P0 ;  /* 0x0000001521007c0c */ /* 0x000fda000bf06100 */
[----:B------:R-:W-:Y:S05]  /*0e70*/  @P0 EXIT ;  /* 0x000000000000094d */ /* 0x000fea0003800000 */
[----:B------:R-:W0:Y:S01]  /*0e80*/  LDC.64 R2, c[0x0][0x3a8] ;  /* 0x0000ea00ff027b82 */ /* 0x000e220000000a00 */
[----:B------:R-:W-:-:S05]  /*0e90*/  IMAD.MOV.U32 R5, RZ, RZ, 0x1 ;  /* 0x00000001ff057424 */ /* 0x000fca00078e00ff */
[----:B0-----:R-:W2:Y:S02]  /*0ea0*/  ATOMG.E.EXCH.STRONG.GPU PT, R2, desc[UR8][R2.64], R5 ;  /* 0x80000005020279a8 */ /* 0x001ea4000c1ef108 */
[----:B--2---:R-:W-:-:S13]  /*0eb0*/  ISETP.NE.AND P0, PT, R2, RZ, PT ;  /* 0x000000ff0200720c */ /* 0x004fda0003f05270 */
[----:B------:R-:W-:Y:S05]  /*0ec0*/  @P0 EXIT ;  /* 0x000000000000094d */ /* 0x000fea0003800000 */
[----:B------:R-:W0:Y:S02]  /*0ed0*/  LDC.64 R2, c[0x0][0x3a0] ;  /* 0x0000e800ff027b82 */ /* 0x000e240000000a00 */
[----:B0-----:R-:W-:Y:S01]  /*0ee0*/  STG.E.64 desc[UR8][R2.64], R34 ;  /* 0x0000002202007986 */ /* 0x001fe2000c101b08 */
[----:B------:R-:W-:Y:S05]  /*0ef0*/  EXIT ;  /* 0x000000000000794d */ /* 0x000fea0003800000 */
.L_x_9:
[----:B------:R-:W-:-:S00]  /*0f00*/  BRA `(.L_x_9) ;  /* 0xfffffffc00fc7947 */ /* 0x000fc0000383ffff */
[----:B------:R-:W-:-:S00]  /*0f10*/  NOP ;  /* 0x0000000000007918 */ /* 0x000fc00000000000 */
        /* <DEDUP_REMOVED lines=14> */
.L_x_10:


//--------------------- .nv.shared.reserved.0     --------------------------
	.section	.nv.shared.reserved.0,"aw",@nobits
	.weak		__nv_reservedSMEM_offset_0_alias
	.size		__nv_reservedSMEM_offset_0_alias, 0, 64
	.other		__nv_reservedSMEM_offset_0_alias,@"STO_CUDA_RESERVED_SHARED STV_DEFAULT"
__nv_reservedSMEM_offset_0_alias:
	.zero		0
	.zero		64


//--------------------- .nv.constant0._Z15gpu_bfly_kernelPmmmmS_Pi --------------------------
	.section	.nv.constant0._Z15gpu_bfly_kernelPmmmmS_Pi,"a",@progbits
	.sectionflags	@""
	.align	4
.nv.constant0._Z15gpu_bfly_kernelPmmmmS_Pi:
	.zero		944


//--------------------- SYMBOLS --------------------------

	.type		.nv.reservedSmem.offset0,@object
	.size		.nv.reservedSmem.offset0,0x4
